//
// Generated by NVIDIA NVVM Compiler
//
// Compiler Build ID: CL-36424714
// Cuda compilation tools, release 13.0, V13.0.88
// Based on NVVM 20.0.0
//

.version 9.0
.target sm_100
.address_size 64

	// .globl	_Z6VecAddPiS_S_i

.visible .entry _Z6VecAddPiS_S_i(
	.param .u64 .ptr .align 1 _Z6VecAddPiS_S_i_param_0,
	.param .u64 .ptr .align 1 _Z6VecAddPiS_S_i_param_1,
	.param .u64 .ptr .align 1 _Z6VecAddPiS_S_i_param_2,
	.param .u32 _Z6VecAddPiS_S_i_param_3
)
{
	.reg .pred 	%p<2>;
	.reg .b32 	%r<9>;
	.reg .b64 	%rd<11>;

	ld.param.u64 	%rd1, [_Z6VecAddPiS_S_i_param_0];
	ld.param.u64 	%rd2, [_Z6VecAddPiS_S_i_param_1];
	ld.param.u64 	%rd3, [_Z6VecAddPiS_S_i_param_2];
	ld.param.u32 	%r2, [_Z6VecAddPiS_S_i_param_3];
	mov.u32 	%r3, %ntid.x;
	mov.u32 	%r4, %ctaid.x;
	mov.u32 	%r5, %tid.x;
	mad.lo.s32 	%r1, %r3, %r4, %r5;
	setp.ge.s32 	%p1, %r1, %r2;
	@%p1 bra 	$L__BB0_2;
	cvta.to.global.u64 	%rd4, %rd2;
	cvta.to.global.u64 	%rd5, %rd3;
	cvta.to.global.u64 	%rd6, %rd1;
	mul.wide.s32 	%rd7, %r1, 4;
	add.s64 	%rd8, %rd4, %rd7;
	ld.global.u32 	%r6, [%rd8];
	add.s64 	%rd9, %rd5, %rd7;
	ld.global.u32 	%r7, [%rd9];
	add.s32 	%r8, %r7, %r6;
	add.s64 	%rd10, %rd6, %rd7;
	st.global.u32 	[%rd10], %r8;
$L__BB0_2:
	ret;

}


// ===== COMPILED SASS (sm_100) =====

	.target	sm_100

	.elftype	@"ET_EXEC"


//--------------------- .note.nv.tkinfo           --------------------------
	.section	.note.nv.tkinfo,"",@"SHT_NOTE"
	.sectionflags	@"SHF_NOTE_NV_TKINFO"
	.tkinfo
        /*0018*/ 	.word	0x00000002
        /*0030*/ 	.string	""
        /*0030*/ 	.string	"ptxas"
        /*0030*/ 	.string	"Cuda compilation tools, release 13.0, V13.0.88"
        /*0030*/ 	.string	"Build cuda_13.0.r13.0/compiler.36424714_0"
        /*0030*/ 	.string	"-arch sm_100 -m 64 "



//--------------------- .note.nv.cuinfo           --------------------------
	.section	.note.nv.cuinfo,"",@"SHT_NOTE"
	.sectionflags	@"SHF_NOTE_NV_CUINFO"
        /*0018*/ 	.short	0x0002
        /*001a*/ 	.short	0x0064
        /*001c*/ 	.short	0x0082
	.zero		2


//--------------------- .nv.info                  --------------------------
	.section	.nv.info,"",@"SHT_CUDA_INFO"
	.align	4


	//----- nvinfo : EIATTR_REGCOUNT
	.align		4
        /*0000*/ 	.byte	0x04, 0x2f
        /*0002*/ 	.short	(.L_1 - .L_0)
	.align		4
.L_0:
        /*0004*/ 	.word	index@(_Z6VecAddPiS_S_i)
        /*0008*/ 	.word	0x0000000c


	//----- nvinfo : EIATTR_FRAME_SIZE
	.align		4
.L_1:
        /*000c*/ 	.byte	0x04, 0x11
        /*000e*/ 	.short	(.L_3 - .L_2)
	.align		4
.L_2:
        /*0010*/ 	.word	index@(_Z6VecAddPiS_S_i)
        /*0014*/ 	.word	0x00000000


	//----- nvinfo : EIATTR_MIN_STACK_SIZE
	.align		4
.L_3:
        /*0018*/ 	.byte	0x04, 0x12
        /*001a*/ 	.short	(.L_5 - .L_4)
	.align		4
.L_4:
        /*001c*/ 	.word	index@(_Z6VecAddPiS_S_i)
        /*0020*/ 	.word	0x00000000
.L_5:


//--------------------- .nv.compat                --------------------------
	.section	.nv.compat,"",@"SHT_CUDA_COMPAT_INFO"
	.align	4
        /*0000*/ 	.byte	0x02, 0x09, 0x00, 0x00, 0x02, 0x02, 0x01, 0x00, 0x02, 0x05, 0x05, 0x00, 0x03, 0x07, 0x01, 0x01
        /*0010*/ 	.byte	0x02, 0x03, 0x00, 0x00, 0x02, 0x06, 0x01, 0x00, 0x04, 0x0b, 0x08, 0x00, 0x09, 0x00, 0x00, 0x00
        /*0020*/ 	.byte	0x00, 0x00, 0x00, 0x00


//--------------------- .nv.info._Z6VecAddPiS_S_i --------------------------
	.section	.nv.info._Z6VecAddPiS_S_i,"",@"SHT_CUDA_INFO"
	.sectionflags	@""
	.align	4


	//----- nvinfo : EIATTR_CUDA_API_VERSION
	.align		4
        /*0000*/ 	.byte	0x04, 0x37
        /*0002*/ 	.short	(.L_7 - .L_6)
.L_6:
        /*0004*/ 	.word	0x00000082


	//----- nvinfo : EIATTR_KPARAM_INFO
	.align		4
.L_7:
        /*0008*/ 	.byte	0x04, 0x17
        /*000a*/ 	.short	(.L_9 - .L_8)
.L_8:
        /*000c*/ 	.word	0x00000000
        /*0010*/ 	.short	0x0003
        /*0012*/ 	.short	0x0018
        /*0014*/ 	.byte	0x00, 0xf0, 0x11, 0x00


	//----- nvinfo : EIATTR_KPARAM_INFO
	.align		4
.L_9:
        /*0018*/ 	.byte	0x04, 0x17
        /*001a*/ 	.short	(.L_11 - .L_10)
.L_10:
        /*001c*/ 	.word	0x00000000
        /*0020*/ 	.short	0x0002
        /*0022*/ 	.short	0x0010
        /*0024*/ 	.byte	0x00, 0xf5, 0x21, 0x00


	//----- nvinfo : EIATTR_KPARAM_INFO
	.align		4
.L_11:
        /*0028*/ 	.byte	0x04, 0x17
        /*002a*/ 	.short	(.L_13 - .L_12)
.L_12:
        /*002c*/ 	.word	0x00000000
        /*0030*/ 	.short	0x0001
        /*0032*/ 	.short	0x0008
        /*0034*/ 	.byte	0x00, 0xf5, 0x21, 0x00


	//----- nvinfo : EIATTR_KPARAM_INFO
	.align		4
.L_13:
        /*0038*/ 	.byte	0x04, 0x17
        /*003a*/ 	.short	(.L_15 - .L_14)
.L_14:
        /*003c*/ 	.word	0x00000000
        /*0040*/ 	.short	0x0000
        /*0042*/ 	.short	0x0000
        /*0044*/ 	.byte	0x00, 0xf5, 0x21, 0x00


	//----- nvinfo : EIATTR_SPARSE_MMA_MASK
	.align		4
.L_15:
        /*0048*/ 	.byte	0x03, 0x50
        /*004a*/ 	.short	0x0000


	//----- nvinfo : EIATTR_MAXREG_COUNT
	.align		4
        /*004c*/ 	.byte	0x03, 0x1b
        /*004e*/ 	.short	0x00ff


	//----- nvinfo : EIATTR_MERCURY_ISA_VERSION
	.align		4
        /*0050*/ 	.byte	0x03, 0x5f
        /*0052*/ 	.short	0x0101


	//----- nvinfo : EIATTR_VRC_CTA_INIT_COUNT
	.align		4
        /*0054*/ 	.byte	0x02, 0x4a
	.zero		1
	.zero		1


	//----- nvinfo : EIATTR_EXIT_INSTR_OFFSETS
	.align		4
        /*0058*/ 	.byte	0x04, 0x1c
        /*005a*/ 	.short	(.L_17 - .L_16)


	//   ....[0]....
.L_16:
        /*005c*/ 	.word	0x00000070


	//   ....[1]....
        /*0060*/ 	.word	0x00000130


	//----- nvinfo : EIATTR_CBANK_PARAM_SIZE
	.align		4
.L_17:
        /*0064*/ 	.byte	0x03, 0x19
        /*0066*/ 	.short	0x001c


	//----- nvinfo : EIATTR_PARAM_CBANK
	.align		4
        /*0068*/ 	.byte	0x04, 0x0a
        /*006a*/ 	.short	(.L_19 - .L_18)
	.align		4
.L_18:
        /*006c*/ 	.word	index@(.nv.constant0._Z6VecAddPiS_S_i)
        /*0070*/ 	.short	0x0380
        /*0072*/ 	.short	0x001c


	//----- nvinfo : EIATTR_SW_WAR
	.align		4
.L_19:
        /*0074*/ 	.byte	0x04, 0x36
        /*0076*/ 	.short	(.L_21 - .L_20)
.L_20:
        /*0078*/ 	.word	0x00000008
.L_21:


//--------------------- .nv.callgraph             --------------------------
	.section	.nv.callgraph,"",@"SHT_CUDA_CALLGRAPH"
	.align	4
	.sectionentsize	8
	.align		4
        /*0000*/ 	.word	0x00000000
	.align		4
        /*0004*/ 	.word	0xffffffff
	.align		4
        /*0008*/ 	.word	0x00000000
	.align		4
        /*000c*/ 	.word	0xfffffffe
	.align		4
        /*0010*/ 	.word	0x00000000
	.align		4
        /*0014*/ 	.word	0xfffffffd
	.align		4
        /*0018*/ 	.word	0x00000000
	.align		4
        /*001c*/ 	.word	0xfffffffc


//--------------------- .text._Z6VecAddPiS_S_i    --------------------------
	.section	.text._Z6VecAddPiS_S_i,"ax",@progbits
	.align	128
        .global         _Z6VecAddPiS_S_i
        .type           _Z6VecAddPiS_S_i,@function
        .size           _Z6VecAddPiS_S_i,(.L_x_1 - _Z6VecAddPiS_S_i)
        .other          _Z6VecAddPiS_S_i,@"STO_CUDA_ENTRY STV_DEFAULT"
_Z6VecAddPiS_S_i:
.text._Z6VecAddPiS_S_i:
[----:B------:R-:W-:Y:S01]  /*0000*/  LDC R1, c[0x0][0x37c] ;  /* 0x0000df00ff017b82 */ /* 0x000fe20000000800 */
[----:B------:R-:W0:Y:S01]  /*0010*/  S2R R9, SR_CTAID.X ;  /* 0x0000000000097919 */ /* 0x000e220000002500 */
[----:B------:R-:W0:Y:S01]  /*0020*/  LDCU UR4, c[0x0][0x360] ;  /* 0x00006c00ff0477ac */ /* 0x000e220008000800 */
[----:B------:R-:W0:Y:S01]  /*0030*/  S2R R0, SR_TID.X ;  /* 0x0000000000007919 */ /* 0x000e220000002100 */
[----:B------:R-:W1:Y:S01]  /*0040*/  LDCU UR5, c[0x0][0x398] ;  /* 0x00007300ff0577ac */ /* 0x000e620008000800 */
[----:B0-----:R-:W-:-:S05]  /*0050*/  IMAD R9, R9, UR4, R0 ;  /* 0x0000000409097c24 */ /* 0x001fca000f8e0200 */
[----:B-1----:R-:W-:-:S13]  /*0060*/  ISETP.GE.AND P0, PT, R9, UR5, PT ;  /* 0x0000000509007c0c */ /* 0x002fda000bf06270 */
[----:B------:R-:W-:Y:S05]  /*0070*/  @P0 EXIT ;  /* 0x000000000000094d */ /* 0x000fea0003800000 */
[----:B------:R-:W0:Y:S01]  /*0080*/  LDC.64 R2, c[0x0][0x388] ;  /* 0x0000e200ff027b82 */ /* 0x000e220000000a00 */
[----:B------:R-:W1:Y:S07]  /*0090*/  LDCU.64 UR4, c[0x0][0x358] ;  /* 0x00006b00ff0477ac */ /* 0x000e6e0008000a00 */
[----:B------:R-:W2:Y:S08]  /*00a0*/  LDC.64 R4, c[0x0][0x390] ;  /* 0x0000e400ff047b82 */ /* 0x000eb00000000a00 */
[----:B------:R-:W3:Y:S01]  /*00b0*/  LDC.64 R6, c[0x0][0x380] ;  /* 0x0000e000ff067b82 */ /* 0x000ee20000000a00 */
[----:B0-----:R-:W-:-:S06]  /*00c0*/  IMAD.WIDE R2, R9, 0x4, R2 ;  /* 0x0000000409027825 */ /* 0x001fcc00078e0202 */
[----:B-1----:R-:W4:Y:S01]  /*00d0*/  LDG.E R2, desc[UR4][R2.64] ;  /* 0x0000000402027981 */ /* 0x002f22000c1e1900 */
[----:B--2---:R-:W-:-:S06]  /*00e0*/  IMAD.WIDE R4, R9, 0x4, R4 ;  /* 0x0000000409047825 */ /* 0x004fcc00078e0204 */
[----:B------:R-:W4:Y:S01]  /*00f0*/  LDG.E R5, desc[UR4][R4.64] ;  /* 0x0000000404057981 */ /* 0x000f22000c1e1900 */
[----:B---3--:R-:W-:Y:S01]  /*0100*/  IMAD.WIDE R6, R9, 0x4, R6 ;  /* 0x0000000409067825 */ /* 0x008fe200078e0206 */
[----:B----4-:R-:W-:-:S05]  /*0110*/  IADD3 R9, PT, PT, R2, R5, RZ ;  /* 0x0000000502097210 */ /* 0x010fca0007ffe0ff */
[----:B------:R-:W-:Y:S01]  /*0120*/  STG.E desc[UR4][R6.64], R9 ;  /* 0x0000000906007986 */ /* 0x000fe2000c101904 */
[----:B------:R-:W-:Y:S05]  /*0130*/  EXIT ;  /* 0x000000000000794d */ /* 0x000fea0003800000 */
.L_x_0:
[----:B------:R-:W-:-:S00]  /*0140*/  BRA `(.L_x_0) ;  /* 0xfffffffc00fc7947 */ /* 0x000fc0000383ffff */
[----:B------:R-:W-:-:S00]  /*0150*/  NOP ;  /* 0x0000000000007918 */ /* 0x000fc00000000000 */
        /* <DEDUP_REMOVED lines=10> */
.L_x_1:


//--------------------- .nv.shared.reserved.0     --------------------------
	.section	.nv.shared.reserved.0,"aw",@nobits
	.weak		__nv_reservedSMEM_offset_0_alias
	.size		__nv_reservedSMEM_offset_0_alias, 0, 64
	.other		__nv_reservedSMEM_offset_0_alias,@"STO_CUDA_RESERVED_SHARED STV_DEFAULT"
__nv_reservedSMEM_offset_0_alias:
	.zero		0
	.zero		64


//--------------------- .nv.constant0._Z6VecAddPiS_S_i --------------------------
	.section	.nv.constant0._Z6VecAddPiS_S_i,"a",@progbits
	.sectionflags	@""
	.align	4
.nv.constant0._Z6VecAddPiS_S_i:
	.zero		924


//--------------------- SYMBOLS --------------------------

	.type		.nv.reservedSmem.offset0,@object
	.size		.nv.reservedSmem.offset0,0x4
